//
// Generated by NVIDIA NVVM Compiler
//
// Compiler Build ID: CL-36424714
// Cuda compilation tools, release 13.0, V13.0.88
// Based on NVVM 20.0.0
//

.version 9.0
.target sm_100
.address_size 64

	// .globl	_Z7add_GPUiPfS_S_

.visible .entry _Z7add_GPUiPfS_S_(
	.param .u32 _Z7add_GPUiPfS_S__param_0,
	.param .u64 .ptr .align 1 _Z7add_GPUiPfS_S__param_1,
	.param .u64 .ptr .align 1 _Z7add_GPUiPfS_S__param_2,
	.param .u64 .ptr .align 1 _Z7add_GPUiPfS_S__param_3
)
{
	.reg .pred 	%p<7>;
	.reg .b32 	%r<31>;
	.reg .b32 	%f<16>;
	.reg .b64 	%rd<25>;

	ld.param.u32 	%r12, [_Z7add_GPUiPfS_S__param_0];
	ld.param.u64 	%rd4, [_Z7add_GPUiPfS_S__param_1];
	ld.param.u64 	%rd5, [_Z7add_GPUiPfS_S__param_2];
	ld.param.u64 	%rd6, [_Z7add_GPUiPfS_S__param_3];
	cvta.to.global.u64 	%rd1, %rd6;
	cvta.to.global.u64 	%rd2, %rd5;
	cvta.to.global.u64 	%rd3, %rd4;
	mov.u32 	%r13, %ctaid.x;
	mov.u32 	%r14, %ntid.x;
	mov.u32 	%r15, %tid.x;
	mad.lo.s32 	%r29, %r13, %r14, %r15;
	mov.u32 	%r16, %nctaid.x;
	mul.lo.s32 	%r2, %r14, %r16;
	setp.ge.s32 	%p1, %r29, %r12;
	@%p1 bra 	$L__BB0_7;
	add.s32 	%r17, %r29, %r2;
	max.s32 	%r18, %r12, %r17;
	setp.lt.s32 	%p2, %r17, %r12;
	selp.u32 	%r19, 1, 0, %p2;
	add.s32 	%r20, %r17, %r19;
	sub.s32 	%r21, %r18, %r20;
	div.u32 	%r22, %r21, %r2;
	add.s32 	%r3, %r22, %r19;
	and.b32  	%r23, %r3, 3;
	setp.eq.s32 	%p3, %r23, 3;
	@%p3 bra 	$L__BB0_4;
	add.s32 	%r24, %r3, 1;
	and.b32  	%r25, %r24, 3;
	neg.s32 	%r27, %r25;
$L__BB0_3:
	.pragma "nounroll";
	mul.wide.s32 	%rd7, %r29, 4;
	add.s64 	%rd8, %rd1, %rd7;
	add.s64 	%rd9, %rd2, %rd7;
	add.s64 	%rd10, %rd3, %rd7;
	ld.global.f32 	%f1, [%rd10];
	ld.global.f32 	%f2, [%rd9];
	add.f32 	%f3, %f1, %f2;
	st.global.f32 	[%rd8], %f3;
	add.s32 	%r29, %r29, %r2;
	add.s32 	%r27, %r27, 1;
	setp.ne.s32 	%p4, %r27, 0;
	@%p4 bra 	$L__BB0_3;
$L__BB0_4:
	setp.lt.u32 	%p5, %r3, 3;
	@%p5 bra 	$L__BB0_7;
	mul.wide.s32 	%rd15, %r2, 4;
	shl.b32 	%r26, %r2, 2;
$L__BB0_6:
	mul.wide.s32 	%rd11, %r29, 4;
	add.s64 	%rd12, %rd3, %rd11;
	ld.global.f32 	%f4, [%rd12];
	add.s64 	%rd13, %rd2, %rd11;
	ld.global.f32 	%f5, [%rd13];
	add.f32 	%f6, %f4, %f5;
	add.s64 	%rd14, %rd1, %rd11;
	st.global.f32 	[%rd14], %f6;
	add.s64 	%rd16, %rd12, %rd15;
	ld.global.f32 	%f7, [%rd16];
	add.s64 	%rd17, %rd13, %rd15;
	ld.global.f32 	%f8, [%rd17];
	add.f32 	%f9, %f7, %f8;
	add.s64 	%rd18, %rd14, %rd15;
	st.global.f32 	[%rd18], %f9;
	add.s64 	%rd19, %rd16, %rd15;
	ld.global.f32 	%f10, [%rd19];
	add.s64 	%rd20, %rd17, %rd15;
	ld.global.f32 	%f11, [%rd20];
	add.f32 	%f12, %f10, %f11;
	add.s64 	%rd21, %rd18, %rd15;
	st.global.f32 	[%rd21], %f12;
	add.s64 	%rd22, %rd19, %rd15;
	ld.global.f32 	%f13, [%rd22];
	add.s64 	%rd23, %rd20, %rd15;
	ld.global.f32 	%f14, [%rd23];
	add.f32 	%f15, %f13, %f14;
	add.s64 	%rd24, %rd21, %rd15;
	st.global.f32 	[%rd24], %f15;
	add.s32 	%r29, %r26, %r29;
	setp.lt.s32 	%p6, %r29, %r12;
	@%p6 bra 	$L__BB0_6;
$L__BB0_7:
	ret;

}


// ===== COMPILED SASS (sm_100) =====

	.target	sm_100

	.elftype	@"ET_EXEC"


//--------------------- .note.nv.tkinfo           --------------------------
	.section	.note.nv.tkinfo,"",@"SHT_NOTE"
	.sectionflags	@"SHF_NOTE_NV_TKINFO"
	.tkinfo
        /*0018*/ 	.word	0x00000002
        /*0030*/ 	.string	""
        /*0030*/ 	.string	"ptxas"
        /*0030*/ 	.string	"Cuda compilation tools, release 13.0, V13.0.88"
        /*0030*/ 	.string	"Build cuda_13.0.r13.0/compiler.36424714_0"
        /*0030*/ 	.string	"-arch sm_100 -m 64 "



//--------------------- .note.nv.cuinfo           --------------------------
	.section	.note.nv.cuinfo,"",@"SHT_NOTE"
	.sectionflags	@"SHF_NOTE_NV_CUINFO"
        /*0018*/ 	.short	0x0002
        /*001a*/ 	.short	0x0064
        /*001c*/ 	.short	0x0082
	.zero		2


//--------------------- .nv.info                  --------------------------
	.section	.nv.info,"",@"SHT_CUDA_INFO"
	.align	4


	//----- nvinfo : EIATTR_REGCOUNT
	.align		4
        /*0000*/ 	.byte	0x04, 0x2f
        /*0002*/ 	.short	(.L_1 - .L_0)
	.align		4
.L_0:
        /*0004*/ 	.word	index@(_Z7add_GPUiPfS_S_)
        /*0008*/ 	.word	0x0000001a


	//----- nvinfo : EIATTR_FRAME_SIZE
	.align		4
.L_1:
        /*000c*/ 	.byte	0x04, 0x11
        /*000e*/ 	.short	(.L_3 - .L_2)
	.align		4
.L_2:
        /*0010*/ 	.word	index@(_Z7add_GPUiPfS_S_)
        /*0014*/ 	.word	0x00000000


	//----- nvinfo : EIATTR_MIN_STACK_SIZE
	.align		4
.L_3:
        /*0018*/ 	.byte	0x04, 0x12
        /*001a*/ 	.short	(.L_5 - .L_4)
	.align		4
.L_4:
        /*001c*/ 	.word	index@(_Z7add_GPUiPfS_S_)
        /*0020*/ 	.word	0x00000000
.L_5:


//--------------------- .nv.compat                --------------------------
	.section	.nv.compat,"",@"SHT_CUDA_COMPAT_INFO"
	.align	4
        /*0000*/ 	.byte	0x02, 0x09, 0x00, 0x00, 0x02, 0x02, 0x01, 0x00, 0x02, 0x05, 0x05, 0x00, 0x03, 0x07, 0x01, 0x01
        /*0010*/ 	.byte	0x02, 0x03, 0x00, 0x00, 0x02, 0x06, 0x01, 0x00, 0x04, 0x0b, 0x08, 0x00, 0x09, 0x00, 0x00, 0x00
        /*0020*/ 	.byte	0x00, 0x00, 0x00, 0x00


//--------------------- .nv.info._Z7add_GPUiPfS_S_ --------------------------
	.section	.nv.info._Z7add_GPUiPfS_S_,"",@"SHT_CUDA_INFO"
	.sectionflags	@""
	.align	4


	//----- nvinfo : EIATTR_CUDA_API_VERSION
	.align		4
        /*0000*/ 	.byte	0x04, 0x37
        /*0002*/ 	.short	(.L_7 - .L_6)
.L_6:
        /*0004*/ 	.word	0x00000082


	//----- nvinfo : EIATTR_KPARAM_INFO
	.align		4
.L_7:
        /*0008*/ 	.byte	0x04, 0x17
        /*000a*/ 	.short	(.L_9 - .L_8)
.L_8:
        /*000c*/ 	.word	0x00000000
        /*0010*/ 	.short	0x0003
        /*0012*/ 	.short	0x0018
        /*0014*/ 	.byte	0x00, 0xf5, 0x21, 0x00


	//----- nvinfo : EIATTR_KPARAM_INFO
	.align		4
.L_9:
        /*0018*/ 	.byte	0x04, 0x17
        /*001a*/ 	.short	(.L_11 - .L_10)
.L_10:
        /*001c*/ 	.word	0x00000000
        /*0020*/ 	.short	0x0002
        /*0022*/ 	.short	0x0010
        /*0024*/ 	.byte	0x00, 0xf5, 0x21, 0x00


	//----- nvinfo : EIATTR_KPARAM_INFO
	.align		4
.L_11:
        /*0028*/ 	.byte	0x04, 0x17
        /*002a*/ 	.short	(.L_13 - .L_12)
.L_12:
        /*002c*/ 	.word	0x00000000
        /*0030*/ 	.short	0x0001
        /*0032*/ 	.short	0x0008
        /*0034*/ 	.byte	0x00, 0xf5, 0x21, 0x00


	//----- nvinfo : EIATTR_KPARAM_INFO
	.align		4
.L_13:
        /*0038*/ 	.byte	0x04, 0x17
        /*003a*/ 	.short	(.L_15 - .L_14)
.L_14:
        /*003c*/ 	.word	0x00000000
        /*0040*/ 	.short	0x0000
        /*0042*/ 	.short	0x0000
        /*0044*/ 	.byte	0x00, 0xf0, 0x11, 0x00


	//----- nvinfo : EIATTR_SPARSE_MMA_MASK
	.align		4
.L_15:
        /*0048*/ 	.byte	0x03, 0x50
        /*004a*/ 	.short	0x0000


	//----- nvinfo : EIATTR_MAXREG_COUNT
	.align		4
        /*004c*/ 	.byte	0x03, 0x1b
        /*004e*/ 	.short	0x00ff


	//----- nvinfo : EIATTR_MERCURY_ISA_VERSION
	.align		4
        /*0050*/ 	.byte	0x03, 0x5f
        /*0052*/ 	.short	0x0101


	//----- nvinfo : EIATTR_VRC_CTA_INIT_COUNT
	.align		4
        /*0054*/ 	.byte	0x02, 0x4a
	.zero		1
	.zero		1


	//----- nvinfo : EIATTR_EXIT_INSTR_OFFSETS
	.align		4
        /*0058*/ 	.byte	0x04, 0x1c
        /*005a*/ 	.short	(.L_17 - .L_16)


	//   ....[0]....
.L_16:
        /*005c*/ 	.word	0x00000090


	//   ....[1]....
        /*0060*/ 	.word	0x000003a0


	//   ....[2]....
        /*0064*/ 	.word	0x000005d0


	//----- nvinfo : EIATTR_CRS_STACK_SIZE
	.align		4
.L_17:
        /*0068*/ 	.byte	0x04, 0x1e
        /*006a*/ 	.short	(.L_19 - .L_18)
.L_18:
        /*006c*/ 	.word	0x00000000


	//----- nvinfo : EIATTR_CBANK_PARAM_SIZE
	.align		4
.L_19:
        /*0070*/ 	.byte	0x03, 0x19
        /*0072*/ 	.short	0x0020


	//----- nvinfo : EIATTR_PARAM_CBANK
	.align		4
        /*0074*/ 	.byte	0x04, 0x0a
        /*0076*/ 	.short	(.L_21 - .L_20)
	.align		4
.L_20:
        /*0078*/ 	.word	index@(.nv.constant0._Z7add_GPUiPfS_S_)
        /*007c*/ 	.short	0x0380
        /*007e*/ 	.short	0x0020


	//----- nvinfo : EIATTR_SW_WAR
	.align		4
.L_21:
        /*0080*/ 	.byte	0x04, 0x36
        /*0082*/ 	.short	(.L_23 - .L_22)
.L_22:
        /*0084*/ 	.word	0x00000008
.L_23:


//--------------------- .nv.callgraph             --------------------------
	.section	.nv.callgraph,"",@"SHT_CUDA_CALLGRAPH"
	.align	4
	.sectionentsize	8
	.align		4
        /*0000*/ 	.word	0x00000000
	.align		4
        /*0004*/ 	.word	0xffffffff
	.align		4
        /*0008*/ 	.word	0x00000000
	.align		4
        /*000c*/ 	.word	0xfffffffe
	.align		4
        /*0010*/ 	.word	0x00000000
	.align		4
        /*0014*/ 	.word	0xfffffffd
	.align		4
        /*0018*/ 	.word	0x00000000
	.align		4
        /*001c*/ 	.word	0xfffffffc


//--------------------- .text._Z7add_GPUiPfS_S_   --------------------------
	.section	.text._Z7add_GPUiPfS_S_,"ax",@progbits
	.align	128
        .global         _Z7add_GPUiPfS_S_
        .type           _Z7add_GPUiPfS_S_,@function
        .size           _Z7add_GPUiPfS_S_,(.L_x_5 - _Z7add_GPUiPfS_S_)
        .other          _Z7add_GPUiPfS_S_,@"STO_CUDA_ENTRY STV_DEFAULT"
_Z7add_GPUiPfS_S_:
.text._Z7add_GPUiPfS_S_:
[----:B------:R-:W-:Y:S01]  /*0000*/  LDC R1, c[0x0][0x37c] ;  /* 0x0000df00ff017b82 */ /* 0x000fe20000000800 */
[----:B------:R-:W0:Y:S07]  /*0010*/  S2R R3, SR_TID.X ;  /* 0x0000000000037919 */ /* 0x000e2e0000002100 */
[----:B------:R-:W0:Y:S01]  /*0020*/  S2UR UR4, SR_CTAID.X ;  /* 0x00000000000479c3 */ /* 0x000e220000002500 */
[----:B------:R-:W1:Y:S07]  /*0030*/  LDCU UR6, c[0x0][0x380] ;  /* 0x00007000ff0677ac */ /* 0x000e6e0008000800 */
[----:B------:R-:W0:Y:S01]  /*0040*/  LDC R0, c[0x0][0x360] ;  /* 0x0000d800ff007b82 */ /* 0x000e220000000800 */
[----:B------:R-:W2:Y:S01]  /*0050*/  LDCU UR5, c[0x0][0x370] ;  /* 0x00006e00ff0577ac */ /* 0x000ea20008000800 */
[----:B0-----:R-:W-:-:S02]  /*0060*/  IMAD R3, R0, UR4, R3 ;  /* 0x0000000400037c24 */ /* 0x001fc4000f8e0203 */
[----:B--2---:R-:W-:-:S03]  /*0070*/  IMAD R0, R0, UR5, RZ ;  /* 0x0000000500007c24 */ /* 0x004fc6000f8e02ff */
[----:B-1----:R-:W-:-:S13]  /*0080*/  ISETP.GE.AND P0, PT, R3, UR6, PT ;  /* 0x0000000603007c0c */ /* 0x002fda000bf06270 */
[----:B------:R-:W-:Y:S05]  /*0090*/  @P0 EXIT ;  /* 0x000000000000094d */ /* 0x000fea0003800000 */
[----:B------:R-:W0:Y:S01]  /*00a0*/  I2F.U32.RP R8, R0 ;  /* 0x0000000000087306 */ /* 0x000e220000209000 */
[----:B------:R-:W-:Y:S01]  /*00b0*/  IADD3 R2, PT, PT, R0, R3, RZ ;  /* 0x0000000300027210 */ /* 0x000fe20007ffe0ff */
[----:B------:R-:W1:Y:S01]  /*00c0*/  LDCU.64 UR4, c[0x0][0x358] ;  /* 0x00006b00ff0477ac */ /* 0x000e620008000a00 */
[----:B------:R-:W-:Y:S01]  /*00d0*/  IADD3 R9, PT, PT, RZ, -R0, RZ ;  /* 0x80000000ff097210 */ /* 0x000fe20007ffe0ff */
[----:B------:R-:W-:Y:S01]  /*00e0*/  BSSY.RECONVERGENT B0, `(.L_x_0) ;  /* 0x000002b000007945 */ /* 0x000fe20003800200 */
[C---:B------:R-:W-:Y:S02]  /*00f0*/  ISETP.GE.AND P0, PT, R2.reuse, UR6, PT ;  /* 0x0000000602007c0c */ /* 0x040fe4000bf06270 */
[----:B------:R-:W-:Y:S02]  /*0100*/  VIMNMX R7, PT, PT, R2, UR6, !PT ;  /* 0x0000000602077c48 */ /* 0x000fe4000ffe0100 */
[----:B------:R-:W-:Y:S02]  /*0110*/  SEL R6, RZ, 0x1, P0 ;  /* 0x00000001ff067807 */ /* 0x000fe40000000000 */
[----:B------:R-:W-:-:S02]  /*0120*/  ISETP.NE.U32.AND P2, PT, R0, RZ, PT ;  /* 0x000000ff0000720c */ /* 0x000fc40003f45070 */
[----:B------:R-:W-:Y:S01]  /*0130*/  IADD3 R7, PT, PT, R7, -R2, -R6 ;  /* 0x8000000207077210 */ /* 0x000fe20007ffe806 */
[----:B0-----:R-:W0:Y:S02]  /*0140*/  MUFU.RCP R8, R8 ;  /* 0x0000000800087308 */ /* 0x001e240000001000 */
[----:B0-----:R-:W-:-:S06]  /*0150*/  IADD3 R4, PT, PT, R8, 0xffffffe, RZ ;  /* 0x0ffffffe08047810 */ /* 0x001fcc0007ffe0ff */
[----:B------:R0:W2:Y:S02]  /*0160*/  F2I.FTZ.U32.TRUNC.NTZ R5, R4 ;  /* 0x0000000400057305 */ /* 0x0000a4000021f000 */
[----:B0-----:R-:W-:Y:S02]  /*0170*/  HFMA2 R4, -RZ, RZ, 0, 0 ;  /* 0x00000000ff047431 */ /* 0x001fe400000001ff */
[----:B--2---:R-:W-:-:S04]  /*0180*/  IMAD R9, R9, R5, RZ ;  /* 0x0000000509097224 */ /* 0x004fc800078e02ff */
[----:B------:R-:W-:-:S06]  /*0190*/  IMAD.HI.U32 R8, R5, R9, R4 ;  /* 0x0000000905087227 */ /* 0x000fcc00078e0004 */
[----:B------:R-:W-:-:S05]  /*01a0*/  IMAD.HI.U32 R5, R8, R7, RZ ;  /* 0x0000000708057227 */ /* 0x000fca00078e00ff */
[----:B------:R-:W-:-:S05]  /*01b0*/  IADD3 R2, PT, PT, -R5, RZ, RZ ;  /* 0x000000ff05027210 */ /* 0x000fca0007ffe1ff */
[----:B------:R-:W-:-:S05]  /*01c0*/  IMAD R7, R0, R2, R7 ;  /* 0x0000000200077224 */ /* 0x000fca00078e0207 */
[----:B------:R-:W-:-:S13]  /*01d0*/  ISETP.GE.U32.AND P0, PT, R7, R0, PT ;  /* 0x000000000700720c */ /* 0x000fda0003f06070 */
[----:B------:R-:W-:Y:S02]  /*01e0*/  @P0 IADD3 R7, PT, PT, -R0, R7, RZ ;  /* 0x0000000700070210 */ /* 0x000fe40007ffe1ff */
[----:B------:R-:W-:Y:S02]  /*01f0*/  @P0 IADD3 R5, PT, PT, R5, 0x1, RZ ;  /* 0x0000000105050810 */ /* 0x000fe40007ffe0ff */
[----:B------:R-:W-:-:S13]  /*0200*/  ISETP.GE.U32.AND P1, PT, R7, R0, PT ;  /* 0x000000000700720c */ /* 0x000fda0003f26070 */
[----:B------:R-:W-:Y:S02]  /*0210*/  @P1 IADD3 R5, PT, PT, R5, 0x1, RZ ;  /* 0x0000000105051810 */ /* 0x000fe40007ffe0ff */
[----:B------:R-:W-:-:S04]  /*0220*/  @!P2 LOP3.LUT R5, RZ, R0, RZ, 0x33, !PT ;  /* 0x00000000ff05a212 */ /* 0x000fc800078e33ff */
[----:B------:R-:W-:-:S04]  /*0230*/  IADD3 R2, PT, PT, R6, R5, RZ ;  /* 0x0000000506027210 */ /* 0x000fc80007ffe0ff */
[C---:B------:R-:W-:Y:S02]  /*0240*/  LOP3.LUT R4, R2.reuse, 0x3, RZ, 0xc0, !PT ;  /* 0x0000000302047812 */ /* 0x040fe400078ec0ff */
[----:B------:R-:W-:Y:S02]  /*0250*/  ISETP.GE.U32.AND P1, PT, R2, 0x3, PT ;  /* 0x000000030200780c */ /* 0x000fe40003f26070 */
[----:B------:R-:W-:-:S13]  /*0260*/  ISETP.NE.AND P0, PT, R4, 0x3, PT ;  /* 0x000000030400780c */ /* 0x000fda0003f05270 */
[----:B-1----:R-:W-:Y:S05]  /*0270*/  @!P0 BRA `(.L_x_1) ;  /* 0x0000000000448947 */ /* 0x002fea0003800000 */
[----:B------:R-:W0:Y:S01]  /*0280*/  LDC.64 R4, c[0x0][0x388] ;  /* 0x0000e200ff047b82 */ /* 0x000e220000000a00 */
[----:B------:R-:W-:-:S04]  /*0290*/  IADD3 R2, PT, PT, R2, 0x1, RZ ;  /* 0x0000000102027810 */ /* 0x000fc80007ffe0ff */
[----:B------:R-:W-:-:S03]  /*02a0*/  LOP3.LUT R2, R2, 0x3, RZ, 0xc0, !PT ;  /* 0x0000000302027812 */ /* 0x000fc600078ec0ff */
[----:B------:R-:W1:Y:S01]  /*02b0*/  LDC.64 R6, c[0x0][0x390] ;  /* 0x0000e400ff067b82 */ /* 0x000e620000000a00 */
[----:B------:R-:W-:-:S07]  /*02c0*/  IADD3 R2, PT, PT, -R2, RZ, RZ ;  /* 0x000000ff02027210 */ /* 0x000fce0007ffe1ff */
[----:B------:R-:W2:Y:S02]  /*02d0*/  LDC.64 R8, c[0x0][0x398] ;  /* 0x0000e600ff087b82 */ /* 0x000ea40000000a00 */
.L_x_2:
[----:B-1----:R-:W-:-:S04]  /*02e0*/  IMAD.WIDE R12, R3, 0x4, R6 ;  /* 0x00000004030c7825 */ /* 0x002fc800078e0206 */
[C---:B0-----:R-:W-:Y:S02]  /*02f0*/  IMAD.WIDE R14, R3.reuse, 0x4, R4 ;  /* 0x00000004030e7825 */ /* 0x041fe400078e0204 */
[----:B---3--:R-:W3:Y:S04]  /*0300*/  LDG.E R13, desc[UR4][R12.64] ;  /* 0x000000040c0d7981 */ /* 0x008ee8000c1e1900 */
[----:B------:R-:W3:Y:S01]  /*0310*/  LDG.E R14, desc[UR4][R14.64] ;  /* 0x000000040e0e7981 */ /* 0x000ee2000c1e1900 */
[----:B--2---:R-:W-:Y:S01]  /*0320*/  IMAD.WIDE R10, R3, 0x4, R8 ;  /* 0x00000004030a7825 */ /* 0x004fe200078e0208 */
[----:B------:R-:W-:Y:S02]  /*0330*/  IADD3 R2, PT, PT, R2, 0x1, RZ ;  /* 0x0000000102027810 */ /* 0x000fe40007ffe0ff */
[----:B------:R-:W-:-:S02]  /*0340*/  IADD3 R3, PT, PT, R0, R3, RZ ;  /* 0x0000000300037210 */ /* 0x000fc40007ffe0ff */
[----:B------:R-:W-:Y:S01]  /*0350*/  ISETP.NE.AND P0, PT, R2, RZ, PT ;  /* 0x000000ff0200720c */ /* 0x000fe20003f05270 */
[----:B---3--:R-:W-:-:S05]  /*0360*/  FADD R17, R14, R13 ;  /* 0x0000000d0e117221 */ /* 0x008fca0000000000 */
[----:B------:R3:W-:Y:S07]  /*0370*/  STG.E desc[UR4][R10.64], R17 ;  /* 0x000000110a007986 */ /* 0x0007ee000c101904 */
[----:B------:R-:W-:Y:S05]  /*0380*/  @P0 BRA `(.L_x_2) ;  /* 0xfffffffc00d40947 */ /* 0x000fea000383ffff */
.L_x_1:
[----:B------:R-:W-:Y:S05]  /*0390*/  BSYNC.RECONVERGENT B0 ;  /* 0x0000000000007941 */ /* 0x000fea0003800200 */
.L_x_0:
[----:B------:R-:W-:Y:S05]  /*03a0*/  @!P1 EXIT ;  /* 0x000000000000994d */ /* 0x000fea0003800000 */
.L_x_3:
[----:B------:R-:W3:Y:S08]  /*03b0*/  LDC.64 R4, c[0x0][0x388] ;  /* 0x0000e200ff047b82 */ /* 0x000ef00000000a00 */
[----:B------:R-:W0:Y:S01]  /*03c0*/  LDC.64 R6, c[0x0][0x390] ;  /* 0x0000e400ff067b82 */ /* 0x000e220000000a00 */
[----:B---3--:R-:W-:-:S07]  /*03d0*/  IMAD.WIDE R10, R3, 0x4, R4 ;  /* 0x00000004030a7825 */ /* 0x008fce00078e0204 */
[----:B------:R-:W1:Y:S01]  /*03e0*/  LDC.64 R4, c[0x0][0x398] ;  /* 0x0000e600ff047b82 */ /* 0x000e620000000a00 */
[----:B--2---:R-:W2:Y:S01]  /*03f0*/  LDG.E R2, desc[UR4][R10.64] ;  /* 0x000000040a027981 */ /* 0x004ea2000c1e1900 */
[----:B0-----:R-:W-:-:S05]  /*0400*/  IMAD.WIDE R12, R3, 0x4, R6 ;  /* 0x00000004030c7825 */ /* 0x001fca00078e0206 */
[----:B------:R-:W2:Y:S01]  /*0410*/  LDG.E R7, desc[UR4][R12.64] ;  /* 0x000000040c077981 */ /* 0x000ea2000c1e1900 */
[----:B-1----:R-:W-:-:S04]  /*0420*/  IMAD.WIDE R16, R3, 0x4, R4 ;  /* 0x0000000403107825 */ /* 0x002fc800078e0204 */
[----:B------:R-:W-:-:S04]  /*0430*/  IMAD.WIDE R4, R0, 0x4, R10 ;  /* 0x0000000400047825 */ /* 0x000fc800078e020a */
[----:B--2---:R-:W-:Y:S01]  /*0440*/  FADD R19, R2, R7 ;  /* 0x0000000702137221 */ /* 0x004fe20000000000 */
[----:B------:R-:W-:-:S04]  /*0450*/  IMAD.WIDE R6, R0, 0x4, R12 ;  /* 0x0000000400067825 */ /* 0x000fc800078e020c */
[----:B------:R0:W-:Y:S04]  /*0460*/  STG.E desc[UR4][R16.64], R19 ;  /* 0x0000001310007986 */ /* 0x0001e8000c101904 */
[----:B------:R-:W2:Y:S04]  /*0470*/  LDG.E R2, desc[UR4][R4.64] ;  /* 0x0000000404027981 */ /* 0x000ea8000c1e1900 */
[----:B------:R-:W2:Y:S01]  /*0480*/  LDG.E R15, desc[UR4][R6.64] ;  /* 0x00000004060f7981 */ /* 0x000ea2000c1e1900 */
[----:B------:R-:W-:-:S04]  /*0490*/  IMAD.WIDE R8, R0, 0x4, R16 ;  /* 0x0000000400087825 */ /* 0x000fc800078e0210 */
[----:B------:R-:W-:-:S04]  /*04a0*/  IMAD.WIDE R10, R0, 0x4, R4 ;  /* 0x00000004000a7825 */ /* 0x000fc800078e0204 */
[----:B------:R-:W-:-:S04]  /*04b0*/  IMAD.WIDE R12, R0, 0x4, R6 ;  /* 0x00000004000c7825 */ /* 0x000fc800078e0206 */
[----:B--2---:R-:W-:-:S05]  /*04c0*/  FADD R21, R2, R15 ;  /* 0x0000000f02157221 */ /* 0x004fca0000000000 */
        /* <DEDUP_REMOVED lines=8> */
[----:B------:R-:W1:Y:S04]  /*0550*/  LDG.E R4, desc[UR4][R4.64] ;  /* 0x0000000404047981 */ /* 0x000e68000c1e1900 */
[----:B------:R-:W1:Y:S01]  /*0560*/  LDG.E R7, desc[UR4][R6.64] ;  /* 0x0000000406077981 */ /* 0x000e62000c1e1900 */
[C---:B0-----:R-:W-:Y:S01]  /*0570*/  IMAD.WIDE R16, R0.reuse, 0x4, R14 ;  /* 0x0000000400107825 */ /* 0x041fe200078e020e */
[----:B------:R-:W-:-:S04]  /*0580*/  LEA R3, R0, R3, 0x2 ;  /* 0x0000000300037211 */ /* 0x000fc800078e10ff */
[----:B------:R-:W-:Y:S01]  /*0590*/  ISETP.GE.AND P0, PT, R3, UR6, PT ;  /* 0x0000000603007c0c */ /* 0x000fe2000bf06270 */
[----:B-1----:R-:W-:-:S05]  /*05a0*/  FADD R9, R4, R7 ;  /* 0x0000000704097221 */ /* 0x002fca0000000000 */
[----:B------:R2:W-:Y:S07]  /*05b0*/  STG.E desc[UR4][R16.64], R9 ;  /* 0x0000000910007986 */ /* 0x0005ee000c101904 */
[----:B------:R-:W-:Y:S05]  /*05c0*/  @!P0 BRA `(.L_x_3) ;  /* 0xfffffffc00788947 */ /* 0x000fea000383ffff */
[----:B------:R-:W-:Y:S05]  /*05d0*/  EXIT ;  /* 0x000000000000794d */ /* 0x000fea0003800000 */
.L_x_4:
[----:B------:R-:W-:-:S00]  /*05e0*/  BRA `(.L_x_4) ;  /* 0xfffffffc00fc7947 */ /* 0x000fc0000383ffff */
[----:B------:R-:W-:-:S00]  /*05f0*/  NOP ;  /* 0x0000000000007918 */ /* 0x000fc00000000000 */
        /* <DEDUP_REMOVED lines=8> */
.L_x_5:


//--------------------- .nv.shared.reserved.0     --------------------------
	.section	.nv.shared.reserved.0,"aw",@nobits
	.weak		__nv_reservedSMEM_offset_0_alias
	.size		__nv_reservedSMEM_offset_0_alias, 0, 64
	.other		__nv_reservedSMEM_offset_0_alias,@"STO_CUDA_RESERVED_SHARED STV_DEFAULT"
__nv_reservedSMEM_offset_0_alias:
	.zero		0
	.zero		64


//--------------------- .nv.constant0._Z7add_GPUiPfS_S_ --------------------------
	.section	.nv.constant0._Z7add_GPUiPfS_S_,"a",@progbits
	.sectionflags	@""
	.align	4
.nv.constant0._Z7add_GPUiPfS_S_:
	.zero		928


//--------------------- SYMBOLS --------------------------

	.type		.nv.reservedSmem.offset0,@object
	.size		.nv.reservedSmem.offset0,0x4
